//
// Generated by NVIDIA NVVM Compiler
//
// Compiler Build ID: CL-36424714
// Cuda compilation tools, release 13.0, V13.0.88
// Based on NVVM 20.0.0
//

.version 9.0
.target sm_100
.address_size 64

	// .globl	saxpy

.visible .entry saxpy(
	.param .f32 saxpy_param_0,
	.param .u64 .ptr .align 1 saxpy_param_1,
	.param .u64 .ptr .align 1 saxpy_param_2,
	.param .u64 .ptr .align 1 saxpy_param_3,
	.param .u32 saxpy_param_4
)
{
	.reg .pred 	%p<2>;
	.reg .b32 	%r<6>;
	.reg .b32 	%f<5>;
	.reg .b64 	%rd<11>;

	ld.param.f32 	%f1, [saxpy_param_0];
	ld.param.u64 	%rd1, [saxpy_param_1];
	ld.param.u64 	%rd2, [saxpy_param_2];
	ld.param.u64 	%rd3, [saxpy_param_3];
	ld.param.u32 	%r2, [saxpy_param_4];
	mov.u32 	%r3, %ctaid.x;
	mov.u32 	%r4, %ntid.x;
	mov.u32 	%r5, %tid.x;
	mad.lo.s32 	%r1, %r3, %r4, %r5;
	setp.ge.s32 	%p1, %r1, %r2;
	@%p1 bra 	$L__BB0_2;
	cvta.to.global.u64 	%rd4, %rd1;
	cvta.to.global.u64 	%rd5, %rd2;
	cvta.to.global.u64 	%rd6, %rd3;
	mul.wide.s32 	%rd7, %r1, 4;
	add.s64 	%rd8, %rd4, %rd7;
	ld.global.f32 	%f2, [%rd8];
	add.s64 	%rd9, %rd5, %rd7;
	ld.global.f32 	%f3, [%rd9];
	fma.rn.f32 	%f4, %f1, %f2, %f3;
	add.s64 	%rd10, %rd6, %rd7;
	st.global.f32 	[%rd10], %f4;
$L__BB0_2:
	ret;

}


// ===== COMPILED SASS (sm_100) =====

	.target	sm_100

	.elftype	@"ET_EXEC"


//--------------------- .note.nv.tkinfo           --------------------------
	.section	.note.nv.tkinfo,"",@"SHT_NOTE"
	.sectionflags	@"SHF_NOTE_NV_TKINFO"
	.tkinfo
        /*0018*/ 	.word	0x00000002
        /*0030*/ 	.string	""
        /*0030*/ 	.string	"ptxas"
        /*0030*/ 	.string	"Cuda compilation tools, release 13.0, V13.0.88"
        /*0030*/ 	.string	"Build cuda_13.0.r13.0/compiler.36424714_0"
        /*0030*/ 	.string	"-arch sm_100 -m 64 "



//--------------------- .note.nv.cuinfo           --------------------------
	.section	.note.nv.cuinfo,"",@"SHT_NOTE"
	.sectionflags	@"SHF_NOTE_NV_CUINFO"
        /*0018*/ 	.short	0x0002
        /*001a*/ 	.short	0x0064
        /*001c*/ 	.short	0x0082
	.zero		2


//--------------------- .nv.info                  --------------------------
	.section	.nv.info,"",@"SHT_CUDA_INFO"
	.align	4


	//----- nvinfo : EIATTR_REGCOUNT
	.align		4
        /*0000*/ 	.byte	0x04, 0x2f
        /*0002*/ 	.short	(.L_1 - .L_0)
	.align		4
.L_0:
        /*0004*/ 	.word	index@(saxpy)
        /*0008*/ 	.word	0x0000000c


	//----- nvinfo : EIATTR_FRAME_SIZE
	.align		4
.L_1:
        /*000c*/ 	.byte	0x04, 0x11
        /*000e*/ 	.short	(.L_3 - .L_2)
	.align		4
.L_2:
        /*0010*/ 	.word	index@(saxpy)
        /*0014*/ 	.word	0x00000000


	//----- nvinfo : EIATTR_MIN_STACK_SIZE
	.align		4
.L_3:
        /*0018*/ 	.byte	0x04, 0x12
        /*001a*/ 	.short	(.L_5 - .L_4)
	.align		4
.L_4:
        /*001c*/ 	.word	index@(saxpy)
        /*0020*/ 	.word	0x00000000
.L_5:


//--------------------- .nv.compat                --------------------------
	.section	.nv.compat,"",@"SHT_CUDA_COMPAT_INFO"
	.align	4
        /*0000*/ 	.byte	0x02, 0x09, 0x00, 0x00, 0x02, 0x02, 0x01, 0x00, 0x02, 0x05, 0x05, 0x00, 0x03, 0x07, 0x01, 0x01
        /*0010*/ 	.byte	0x02, 0x03, 0x00, 0x00, 0x02, 0x06, 0x01, 0x00, 0x04, 0x0b, 0x08, 0x00, 0x09, 0x00, 0x00, 0x00
        /*0020*/ 	.byte	0x00, 0x00, 0x00, 0x00


//--------------------- .nv.info.saxpy            --------------------------
	.section	.nv.info.saxpy,"",@"SHT_CUDA_INFO"
	.sectionflags	@""
	.align	4


	//----- nvinfo : EIATTR_CUDA_API_VERSION
	.align		4
        /*0000*/ 	.byte	0x04, 0x37
        /*0002*/ 	.short	(.L_7 - .L_6)
.L_6:
        /*0004*/ 	.word	0x00000082


	//----- nvinfo : EIATTR_KPARAM_INFO
	.align		4
.L_7:
        /*0008*/ 	.byte	0x04, 0x17
        /*000a*/ 	.short	(.L_9 - .L_8)
.L_8:
        /*000c*/ 	.word	0x00000000
        /*0010*/ 	.short	0x0004
        /*0012*/ 	.short	0x0020
        /*0014*/ 	.byte	0x00, 0xf0, 0x11, 0x00


	//----- nvinfo : EIATTR_KPARAM_INFO
	.align		4
.L_9:
        /*0018*/ 	.byte	0x04, 0x17
        /*001a*/ 	.short	(.L_11 - .L_10)
.L_10:
        /*001c*/ 	.word	0x00000000
        /*0020*/ 	.short	0x0003
        /*0022*/ 	.short	0x0018
        /*0024*/ 	.byte	0x00, 0xf5, 0x21, 0x00


	//----- nvinfo : EIATTR_KPARAM_INFO
	.align		4
.L_11:
        /*0028*/ 	.byte	0x04, 0x17
        /*002a*/ 	.short	(.L_13 - .L_12)
.L_12:
        /*002c*/ 	.word	0x00000000
        /*0030*/ 	.short	0x0002
        /*0032*/ 	.short	0x0010
        /*0034*/ 	.byte	0x00, 0xf5, 0x21, 0x00


	//----- nvinfo : EIATTR_KPARAM_INFO
	.align		4
.L_13:
        /*0038*/ 	.byte	0x04, 0x17
        /*003a*/ 	.short	(.L_15 - .L_14)
.L_14:
        /*003c*/ 	.word	0x00000000
        /*0040*/ 	.short	0x0001
        /*0042*/ 	.short	0x0008
        /*0044*/ 	.byte	0x00, 0xf5, 0x21, 0x00


	//----- nvinfo : EIATTR_KPARAM_INFO
	.align		4
.L_15:
        /*0048*/ 	.byte	0x04, 0x17
        /*004a*/ 	.short	(.L_17 - .L_16)
.L_16:
        /*004c*/ 	.word	0x00000000
        /*0050*/ 	.short	0x0000
        /*0052*/ 	.short	0x0000
        /*0054*/ 	.byte	0x00, 0xf0, 0x11, 0x00


	//----- nvinfo : EIATTR_SPARSE_MMA_MASK
	.align		4
.L_17:
        /*0058*/ 	.byte	0x03, 0x50
        /*005a*/ 	.short	0x0000


	//----- nvinfo : EIATTR_MAXREG_COUNT
	.align		4
        /*005c*/ 	.byte	0x03, 0x1b
        /*005e*/ 	.short	0x00ff


	//----- nvinfo : EIATTR_MERCURY_ISA_VERSION
	.align		4
        /*0060*/ 	.byte	0x03, 0x5f
        /*0062*/ 	.short	0x0101


	//----- nvinfo : EIATTR_VRC_CTA_INIT_COUNT
	.align		4
        /*0064*/ 	.byte	0x02, 0x4a
	.zero		1
	.zero		1


	//----- nvinfo : EIATTR_EXIT_INSTR_OFFSETS
	.align		4
        /*0068*/ 	.byte	0x04, 0x1c
        /*006a*/ 	.short	(.L_19 - .L_18)


	//   ....[0]....
.L_18:
        /*006c*/ 	.word	0x00000070


	//   ....[1]....
        /*0070*/ 	.word	0x00000140


	//----- nvinfo : EIATTR_CBANK_PARAM_SIZE
	.align		4
.L_19:
        /*0074*/ 	.byte	0x03, 0x19
        /*0076*/ 	.short	0x0024


	//----- nvinfo : EIATTR_PARAM_CBANK
	.align		4
        /*0078*/ 	.byte	0x04, 0x0a
        /*007a*/ 	.short	(.L_21 - .L_20)
	.align		4
.L_20:
        /*007c*/ 	.word	index@(.nv.constant0.saxpy)
        /*0080*/ 	.short	0x0380
        /*0082*/ 	.short	0x0024


	//----- nvinfo : EIATTR_SW_WAR
	.align		4
.L_21:
        /*0084*/ 	.byte	0x04, 0x36
        /*0086*/ 	.short	(.L_23 - .L_22)
.L_22:
        /*0088*/ 	.word	0x00000008
.L_23:


//--------------------- .nv.callgraph             --------------------------
	.section	.nv.callgraph,"",@"SHT_CUDA_CALLGRAPH"
	.align	4
	.sectionentsize	8
	.align		4
        /*0000*/ 	.word	0x00000000
	.align		4
        /*0004*/ 	.word	0xffffffff
	.align		4
        /*0008*/ 	.word	0x00000000
	.align		4
        /*000c*/ 	.word	0xfffffffe
	.align		4
        /*0010*/ 	.word	0x00000000
	.align		4
        /*0014*/ 	.word	0xfffffffd
	.align		4
        /*0018*/ 	.word	0x00000000
	.align		4
        /*001c*/ 	.word	0xfffffffc


//--------------------- .text.saxpy               --------------------------
	.section	.text.saxpy,"ax",@progbits
	.align	128
        .global         saxpy
        .type           saxpy,@function
        .size           saxpy,(.L_x_1 - saxpy)
        .other          saxpy,@"STO_CUDA_ENTRY STV_DEFAULT"
saxpy:
.text.saxpy:
[----:B------:R-:W-:Y:S01]  /*0000*/  LDC R1, c[0x0][0x37c] ;  /* 0x0000df00ff017b82 */ /* 0x000fe20000000800 */
[----:B------:R-:W0:Y:S07]  /*0010*/  S2R R0, SR_TID.X ;  /* 0x0000000000007919 */ /* 0x000e2e0000002100 */
[----:B------:R-:W0:Y:S01]  /*0020*/  S2UR UR4, SR_CTAID.X ;  /* 0x00000000000479c3 */ /* 0x000e220000002500 */
[----:B------:R-:W1:Y:S07]  /*0030*/  LDCU UR5, c[0x0][0x3a0] ;  /* 0x00007400ff0577ac */ /* 0x000e6e0008000800 */
[----:B------:R-:W0:Y:S02]  /*0040*/  LDC R9, c[0x0][0x360] ;  /* 0x0000d800ff097b82 */ /* 0x000e240000000800 */
[----:B0-----:R-:W-:-:S05]  /*0050*/  IMAD R9, R9, UR4, R0 ;  /* 0x0000000409097c24 */ /* 0x001fca000f8e0200 */
[----:B-1----:R-:W-:-:S13]  /*0060*/  ISETP.GE.AND P0, PT, R9, UR5, PT ;  /* 0x0000000509007c0c */ /* 0x002fda000bf06270 */
[----:B------:R-:W-:Y:S05]  /*0070*/  @P0 EXIT ;  /* 0x000000000000094d */ /* 0x000fea0003800000 */
[----:B------:R-:W0:Y:S01]  /*0080*/  LDC.64 R2, c[0x0][0x388] ;  /* 0x0000e200ff027b82 */ /* 0x000e220000000a00 */
[----:B------:R-:W1:Y:S01]  /*0090*/  LDCU.64 UR4, c[0x0][0x358] ;  /* 0x00006b00ff0477ac */ /* 0x000e620008000a00 */
[----:B------:R-:W2:Y:S06]  /*00a0*/  LDCU UR6, c[0x0][0x380] ;  /* 0x00007000ff0677ac */ /* 0x000eac0008000800 */
[----:B------:R-:W3:Y:S08]  /*00b0*/  LDC.64 R4, c[0x0][0x390] ;  /* 0x0000e400ff047b82 */ /* 0x000ef00000000a00 */
[----:B------:R-:W4:Y:S01]  /*00c0*/  LDC.64 R6, c[0x0][0x398] ;  /* 0x0000e600ff067b82 */ /* 0x000f220000000a00 */
[----:B0-----:R-:W-:-:S06]  /*00d0*/  IMAD.WIDE R2, R9, 0x4, R2 ;  /* 0x0000000409027825 */ /* 0x001fcc00078e0202 */
[----:B-1----:R-:W2:Y:S01]  /*00e0*/  LDG.E R2, desc[UR4][R2.64] ;  /* 0x0000000402027981 */ /* 0x002ea2000c1e1900 */
[----:B---3--:R-:W-:-:S06]  /*00f0*/  IMAD.WIDE R4, R9, 0x4, R4 ;  /* 0x0000000409047825 */ /* 0x008fcc00078e0204 */
[----:B------:R-:W2:Y:S01]  /*0100*/  LDG.E R5, desc[UR4][R4.64] ;  /* 0x0000000404057981 */ /* 0x000ea2000c1e1900 */
[----:B----4-:R-:W-:-:S04]  /*0110*/  IMAD.WIDE R6, R9, 0x4, R6 ;  /* 0x0000000409067825 */ /* 0x010fc800078e0206 */
[----:B--2---:R-:W-:-:S05]  /*0120*/  FFMA R9, R2, UR6, R5 ;  /* 0x0000000602097c23 */ /* 0x004fca0008000005 */
[----:B------:R-:W-:Y:S01]  /*0130*/  STG.E desc[UR4][R6.64], R9 ;  /* 0x0000000906007986 */ /* 0x000fe2000c101904 */
[----:B------:R-:W-:Y:S05]  /*0140*/  EXIT ;  /* 0x000000000000794d */ /* 0x000fea0003800000 */
.L_x_0:
[----:B------:R-:W-:-:S00]  /*0150*/  BRA `(.L_x_0) ;  /* 0xfffffffc00fc7947 */ /* 0x000fc0000383ffff */
[----:B------:R-:W-:-:S00]  /*0160*/  NOP ;  /* 0x0000000000007918 */ /* 0x000fc00000000000 */
        /* <DEDUP_REMOVED lines=9> */
.L_x_1:


//--------------------- .nv.shared.reserved.0     --------------------------
	.section	.nv.shared.reserved.0,"aw",@nobits
	.weak		__nv_reservedSMEM_offset_0_alias
	.size		__nv_reservedSMEM_offset_0_alias, 0, 64
	.other		__nv_reservedSMEM_offset_0_alias,@"STO_CUDA_RESERVED_SHARED STV_DEFAULT"
__nv_reservedSMEM_offset_0_alias:
	.zero		0
	.zero		64


//--------------------- .nv.constant0.saxpy       --------------------------
	.section	.nv.constant0.saxpy,"a",@progbits
	.sectionflags	@""
	.align	4
.nv.constant0.saxpy:
	.zero		932


//--------------------- SYMBOLS --------------------------

	.type		.nv.reservedSmem.offset0,@object
	.size		.nv.reservedSmem.offset0,0x4
